//
// Generated by NVIDIA NVVM Compiler
//
// Compiler Build ID: CL-36424714
// Cuda compilation tools, release 13.0, V13.0.88
// Based on NVVM 20.0.0
//

.version 9.0
.target sm_100
.address_size 64

	// .globl	_Z6kernelyy

.visible .entry _Z6kernelyy(
	.param .u64 _Z6kernelyy_param_0,
	.param .u64 _Z6kernelyy_param_1
)
{
	.reg .b32 	%f<6>;
	.reg .b64 	%rd<2>;

	ld.param.u64 	%rd1, [_Z6kernelyy_param_1];
	mov.f32 	%f1, 0f3F000000;
	tex.2d.v4.f32.f32 	{%f2, %f3, %f4, %f5}, [%rd1, {%f1, %f1}];
	ret;

}


// ===== COMPILED SASS (sm_100) =====

	.target	sm_100

	.elftype	@"ET_EXEC"


//--------------------- .note.nv.tkinfo           --------------------------
	.section	.note.nv.tkinfo,"",@"SHT_NOTE"
	.sectionflags	@"SHF_NOTE_NV_TKINFO"
	.tkinfo
        /*0018*/ 	.word	0x00000002
        /*0030*/ 	.string	""
        /*0030*/ 	.string	"ptxas"
        /*0030*/ 	.string	"Cuda compilation tools, release 13.0, V13.0.88"
        /*0030*/ 	.string	"Build cuda_13.0.r13.0/compiler.36424714_0"
        /*0030*/ 	.string	"-arch sm_100 -m 64 "



//--------------------- .note.nv.cuinfo           --------------------------
	.section	.note.nv.cuinfo,"",@"SHT_NOTE"
	.sectionflags	@"SHF_NOTE_NV_CUINFO"
        /*0018*/ 	.short	0x0002
        /*001a*/ 	.short	0x0064
        /*001c*/ 	.short	0x0082
	.zero		2


//--------------------- .nv.info                  --------------------------
	.section	.nv.info,"",@"SHT_CUDA_INFO"
	.align	4


	//----- nvinfo : EIATTR_REGCOUNT
	.align		4
        /*0000*/ 	.byte	0x04, 0x2f
        /*0002*/ 	.short	(.L_1 - .L_0)
	.align		4
.L_0:
        /*0004*/ 	.word	index@(_Z6kernelyy)
        /*0008*/ 	.word	0x00000004


	//----- nvinfo : EIATTR_FRAME_SIZE
	.align		4
.L_1:
        /*000c*/ 	.byte	0x04, 0x11
        /*000e*/ 	.short	(.L_3 - .L_2)
	.align		4
.L_2:
        /*0010*/ 	.word	index@(_Z6kernelyy)
        /*0014*/ 	.word	0x00000000


	//----- nvinfo : EIATTR_MIN_STACK_SIZE
	.align		4
.L_3:
        /*0018*/ 	.byte	0x04, 0x12
        /*001a*/ 	.short	(.L_5 - .L_4)
	.align		4
.L_4:
        /*001c*/ 	.word	index@(_Z6kernelyy)
        /*0020*/ 	.word	0x00000000
.L_5:


//--------------------- .nv.compat                --------------------------
	.section	.nv.compat,"",@"SHT_CUDA_COMPAT_INFO"
	.align	4
        /*0000*/ 	.byte	0x02, 0x09, 0x00, 0x00, 0x02, 0x02, 0x01, 0x00, 0x02, 0x05, 0x05, 0x00, 0x03, 0x07, 0x01, 0x01
        /*0010*/ 	.byte	0x02, 0x03, 0x00, 0x00, 0x02, 0x06, 0x01, 0x00, 0x04, 0x0b, 0x08, 0x00, 0x09, 0x00, 0x00, 0x00
        /*0020*/ 	.byte	0x00, 0x00, 0x00, 0x00


//--------------------- .nv.info._Z6kernelyy      --------------------------
	.section	.nv.info._Z6kernelyy,"",@"SHT_CUDA_INFO"
	.sectionflags	@""
	.align	4


	//----- nvinfo : EIATTR_CUDA_API_VERSION
	.align		4
        /*0000*/ 	.byte	0x04, 0x37
        /*0002*/ 	.short	(.L_7 - .L_6)
.L_6:
        /*0004*/ 	.word	0x00000082


	//----- nvinfo : EIATTR_KPARAM_INFO
	.align		4
.L_7:
        /*0008*/ 	.byte	0x04, 0x17
        /*000a*/ 	.short	(.L_9 - .L_8)
.L_8:
        /*000c*/ 	.word	0x00000000
        /*0010*/ 	.short	0x0001
        /*0012*/ 	.short	0x0008
        /*0014*/ 	.byte	0x00, 0xf0, 0x21, 0x00


	//----- nvinfo : EIATTR_KPARAM_INFO
	.align		4
.L_9:
        /*0018*/ 	.byte	0x04, 0x17
        /*001a*/ 	.short	(.L_11 - .L_10)
.L_10:
        /*001c*/ 	.word	0x00000000
        /*0020*/ 	.short	0x0000
        /*0022*/ 	.short	0x0000
        /*0024*/ 	.byte	0x00, 0xf0, 0x21, 0x00


	//----- nvinfo : EIATTR_SPARSE_MMA_MASK
	.align		4
.L_11:
        /*0028*/ 	.byte	0x03, 0x50
        /*002a*/ 	.short	0x0000


	//----- nvinfo : EIATTR_MAXREG_COUNT
	.align		4
        /*002c*/ 	.byte	0x03, 0x1b
        /*002e*/ 	.short	0x00ff


	//----- nvinfo : EIATTR_MERCURY_ISA_VERSION
	.align		4
        /*0030*/ 	.byte	0x03, 0x5f
        /*0032*/ 	.short	0x0101


	//----- nvinfo : EIATTR_VRC_CTA_INIT_COUNT
	.align		4
        /*0034*/ 	.byte	0x02, 0x4a
	.zero		1
	.zero		1


	//----- nvinfo : EIATTR_EXIT_INSTR_OFFSETS
	.align		4
        /*0038*/ 	.byte	0x04, 0x1c
        /*003a*/ 	.short	(.L_13 - .L_12)


	//   ....[0]....
.L_12:
        /*003c*/ 	.word	0x00000010


	//----- nvinfo : EIATTR_CBANK_PARAM_SIZE
	.align		4
.L_13:
        /*0040*/ 	.byte	0x03, 0x19
        /*0042*/ 	.short	0x0010


	//----- nvinfo : EIATTR_PARAM_CBANK
	.align		4
        /*0044*/ 	.byte	0x04, 0x0a
        /*0046*/ 	.short	(.L_15 - .L_14)
	.align		4
.L_14:
        /*0048*/ 	.word	index@(.nv.constant0._Z6kernelyy)
        /*004c*/ 	.short	0x0380
        /*004e*/ 	.short	0x0010


	//----- nvinfo : EIATTR_SW_WAR
	.align		4
.L_15:
        /*0050*/ 	.byte	0x04, 0x36
        /*0052*/ 	.short	(.L_17 - .L_16)
.L_16:
        /*0054*/ 	.word	0x00000008
.L_17:


//--------------------- .nv.callgraph             --------------------------
	.section	.nv.callgraph,"",@"SHT_CUDA_CALLGRAPH"
	.align	4
	.sectionentsize	8
	.align		4
        /*0000*/ 	.word	0x00000000
	.align		4
        /*0004*/ 	.word	0xffffffff
	.align		4
        /*0008*/ 	.word	0x00000000
	.align		4
        /*000c*/ 	.word	0xfffffffe
	.align		4
        /*0010*/ 	.word	0x00000000
	.align		4
        /*0014*/ 	.word	0xfffffffd
	.align		4
        /*0018*/ 	.word	0x00000000
	.align		4
        /*001c*/ 	.word	0xfffffffc


//--------------------- .text._Z6kernelyy         --------------------------
	.section	.text._Z6kernelyy,"ax",@progbits
	.align	128
        .global         _Z6kernelyy
        .type           _Z6kernelyy,@function
        .size           _Z6kernelyy,(.L_x_1 - _Z6kernelyy)
        .other          _Z6kernelyy,@"STO_CUDA_ENTRY STV_DEFAULT"
_Z6kernelyy:
.text._Z6kernelyy:
[----:B------:R-:W-:Y:S01]  /*0000*/  LDC R1, c[0x0][0x37c] ;  /* 0x0000df00ff017b82 */ /* 0x000fe20000000800 */
[----:B------:R-:W-:Y:S05]  /*0010*/  EXIT ;  /* 0x000000000000794d */ /* 0x000fea0003800000 */
.L_x_0:
[----:B------:R-:W-:-:S00]  /*0020*/  BRA `(.L_x_0) ;  /* 0xfffffffc00fc7947 */ /* 0x000fc0000383ffff */
[----:B------:R-:W-:-:S00]  /*0030*/  NOP ;  /* 0x0000000000007918 */ /* 0x000fc00000000000 */
        /* <DEDUP_REMOVED lines=12> */
.L_x_1:


//--------------------- .nv.shared.reserved.0     --------------------------
	.section	.nv.shared.reserved.0,"aw",@nobits
	.weak		__nv_reservedSMEM_offset_0_alias
	.size		__nv_reservedSMEM_offset_0_alias, 0, 64
	.other		__nv_reservedSMEM_offset_0_alias,@"STO_CUDA_RESERVED_SHARED STV_DEFAULT"
__nv_reservedSMEM_offset_0_alias:
	.zero		0
	.zero		64


//--------------------- .nv.constant0._Z6kernelyy --------------------------
	.section	.nv.constant0._Z6kernelyy,"a",@progbits
	.sectionflags	@""
	.align	4
.nv.constant0._Z6kernelyy:
	.zero		912


//--------------------- SYMBOLS --------------------------

	.type		.nv.reservedSmem.offset0,@object
	.size		.nv.reservedSmem.offset0,0x4
